	.headerflags	@"EF_CUDA_TEXMODE_UNIFIED EF_CUDA_64BIT_ADDRESS EF_CUDA_ACCELERATORS EF_CUDA_SM90 EF_CUDA_VIRTUAL_SM(EF_CUDA_SM90)"
	.elftype	@"ET_EXEC"


//--------------------- .nv.info                  --------------------------
	.section	.nv.info,"",@"SHT_CUDA_INFO"
	.align	4


	//----- nvinfo : EIATTR_REGCOUNT
	.align		4
        /*0000*/ 	.byte	0x04, 0x2f
        /*0002*/ 	.short	(.L_1 - .L_0)
	.align		4
.L_0:
        /*0004*/ 	.word	index@(triton_poi_fused_cat_1)
        /*0008*/ 	.word	0x00000016


	//----- nvinfo : EIATTR_MIN_STACK_SIZE
	.align		4
.L_1:
        /*000c*/ 	.byte	0x04, 0x12
        /*000e*/ 	.short	(.L_3 - .L_2)
	.align		4
.L_2:
        /*0010*/ 	.word	index@(triton_poi_fused_cat_1)
        /*0014*/ 	.word	0x00000000


	//----- nvinfo : EIATTR_FRAME_SIZE
	.align		4
.L_3:
        /*0018*/ 	.byte	0x04, 0x11
        /*001a*/ 	.short	(.L_5 - .L_4)
	.align		4
.L_4:
        /*001c*/ 	.word	index@(triton_poi_fused_cat_1)
        /*0020*/ 	.word	0x00000000


	//----- nvinfo : EIATTR_MIN_STACK_SIZE
	.align		4
.L_5:
        /*0024*/ 	.byte	0x04, 0x12
        /*0026*/ 	.short	(.L_7 - .L_6)
	.align		4
.L_6:
        /*0028*/ 	.word	index@(triton_poi_fused_cat_1)
        /*002c*/ 	.word	0x00000000
.L_7:


//--------------------- .nv.info.triton_poi_fused_cat_1 --------------------------
	.section	.nv.info.triton_poi_fused_cat_1,"",@"SHT_CUDA_INFO"
	.sectionflags	@""
	.align	4


	//----- nvinfo : EIATTR_CUDA_API_VERSION
	.align		4
        /*0000*/ 	.byte	0x04, 0x37
        /*0002*/ 	.short	(.L_9 - .L_8)
.L_8:
        /*0004*/ 	.word	0x0000007c


	//----- nvinfo : EIATTR_KPARAM_INFO
	.align		4
.L_9:
        /*0008*/ 	.byte	0x04, 0x17
        /*000a*/ 	.short	(.L_11 - .L_10)
.L_10:
        /*000c*/ 	.word	0x00000000
        /*0010*/ 	.short	0x0005
        /*0012*/ 	.short	0x0028
        /*0014*/ 	.byte	0x00, 0xf0, 0x11, 0x00


	//----- nvinfo : EIATTR_KPARAM_INFO
	.align		4
.L_11:
        /*0018*/ 	.byte	0x04, 0x17
        /*001a*/ 	.short	(.L_13 - .L_12)
.L_12:
        /*001c*/ 	.word	0x00000000
        /*0020*/ 	.short	0x0004
        /*0022*/ 	.short	0x0020
        /*0024*/ 	.byte	0x00, 0xf4, 0x21, 0x00


	//----- nvinfo : EIATTR_KPARAM_INFO
	.align		4
.L_13:
        /*0028*/ 	.byte	0x04, 0x17
        /*002a*/ 	.short	(.L_15 - .L_14)
.L_14:
        /*002c*/ 	.word	0x00000000
        /*0030*/ 	.short	0x0003
        /*0032*/ 	.short	0x0018
        /*0034*/ 	.byte	0x00, 0xf4, 0x21, 0x00


	//----- nvinfo : EIATTR_KPARAM_INFO
	.align		4
.L_15:
        /*0038*/ 	.byte	0x04, 0x17
        /*003a*/ 	.short	(.L_17 - .L_16)
.L_16:
        /*003c*/ 	.word	0x00000000
        /*0040*/ 	.short	0x0002
        /*0042*/ 	.short	0x0010
        /*0044*/ 	.byte	0x00, 0xf4, 0x21, 0x00


	//----- nvinfo : EIATTR_KPARAM_INFO
	.align		4
.L_17:
        /*0048*/ 	.byte	0x04, 0x17
        /*004a*/ 	.short	(.L_19 - .L_18)
.L_18:
        /*004c*/ 	.word	0x00000000
        /*0050*/ 	.short	0x0001
        /*0052*/ 	.short	0x0008
        /*0054*/ 	.byte	0x00, 0xf4, 0x21, 0x00


	//----- nvinfo : EIATTR_KPARAM_INFO
	.align		4
.L_19:
        /*0058*/ 	.byte	0x04, 0x17
        /*005a*/ 	.short	(.L_21 - .L_20)
.L_20:
        /*005c*/ 	.word	0x00000000
        /*0060*/ 	.short	0x0000
        /*0062*/ 	.short	0x0000
        /*0064*/ 	.byte	0x00, 0xf4, 0x21, 0x00


	//----- nvinfo : EIATTR_SPARSE_MMA_MASK
	.align		4
.L_21:
        /*0068*/ 	.byte	0x03, 0x50
        /*006a*/ 	.short	0x0000


	//----- nvinfo : EIATTR_MAXREG_COUNT
	.align		4
        /*006c*/ 	.byte	0x03, 0x1b
        /*006e*/ 	.short	0x00ff


	//----- nvinfo : EIATTR_EXIT_INSTR_OFFSETS
	.align		4
        /*0070*/ 	.byte	0x04, 0x1c
        /*0072*/ 	.short	(.L_23 - .L_22)


	//   ....[0]....
.L_22:
        /*0074*/ 	.word	0x00000530


	//   ....[1]....
        /*0078*/ 	.word	0x00000550


	//----- nvinfo : EIATTR_REQNTID
	.align		4
.L_23:
        /*007c*/ 	.byte	0x04, 0x10
        /*007e*/ 	.short	(.L_25 - .L_24)
.L_24:
        /*0080*/ 	.word	0x00000080
        /*0084*/ 	.word	0x00000001
        /*0088*/ 	.word	0x00000001


	//----- nvinfo : EIATTR_CBANK_PARAM_SIZE
	.align		4
.L_25:
        /*008c*/ 	.byte	0x03, 0x19
        /*008e*/ 	.short	0x002c


	//----- nvinfo : EIATTR_PARAM_CBANK
	.align		4
        /*0090*/ 	.byte	0x04, 0x0a
        /*0092*/ 	.short	(.L_27 - .L_26)
	.align		4
.L_26:
        /*0094*/ 	.word	index@(.nv.constant0.triton_poi_fused_cat_1)
        /*0098*/ 	.short	0x0210
        /*009a*/ 	.short	0x002c


	//----- nvinfo : EIATTR_SW_WAR
	.align		4
.L_27:
        /*009c*/ 	.byte	0x04, 0x36
        /*009e*/ 	.short	(.L_29 - .L_28)
.L_28:
        /*00a0*/ 	.word	0x00000008
.L_29:


//--------------------- .nv.callgraph             --------------------------
	.section	.nv.callgraph,"",@"SHT_CUDA_CALLGRAPH"
	.align	4
	.sectionentsize	8
	.align		4
        /*0000*/ 	.word	0x00000000
	.align		4
        /*0004*/ 	.word	0xffffffff
	.align		4
        /*0008*/ 	.word	0x00000000
	.align		4
        /*000c*/ 	.word	0xfffffffe
	.align		4
        /*0010*/ 	.word	0x00000000
	.align		4
        /*0014*/ 	.word	0xfffffffd
	.align		4
        /*0018*/ 	.word	0x00000000
	.align		4
        /*001c*/ 	.word	0xfffffffc


//--------------------- .text.triton_poi_fused_cat_1 --------------------------
	.section	.text.triton_poi_fused_cat_1,"ax",@progbits
	.align	128
        .global         triton_poi_fused_cat_1
        .type           triton_poi_fused_cat_1,@function
        .size           triton_poi_fused_cat_1,(.L_x_1 - triton_poi_fused_cat_1)
        .other          triton_poi_fused_cat_1,@"STO_CUDA_ENTRY STV_DEFAULT"
triton_poi_fused_cat_1:
.text.triton_poi_fused_cat_1:
[----:B------:R-:W0:Y:S02]  /*0000*/  LDC R1, c[0x0][0x28] ;  /* 0x00000a00ff017b82 */ /* 0x000e240000000800 */
[----:B------:R-:W1:Y:S01]  /*0010*/  S2R R0, SR_TID.X ;  /* 0x0000000000007919 */ /* 0x000e620000002100 */
[----:B------:R-:W2:Y:S01]  /*0020*/  LDC.64 R6, c[0x0][0x210] ;  /* 0x00008400ff067b82 */ /* 0x000ea20000000a00 */
[----:B------:R-:W-:Y:S01]  /*0030*/  ULDC.64 UR4, c[0x0][0x208] ;  /* 0x0000820000047ab9 */ /* 0x000fe20000000a00 */
[----:B------:R-:W3:Y:S06]  /*0040*/  S2R R5, SR_CTAID.X ;  /* 0x0000000000057919 */ /* 0x000eec0000002500 */
[----:B------:R-:W4:Y:S01]  /*0050*/  LDC.64 R8, c[0x0][0x218] ;  /* 0x00008600ff087b82 */ /* 0x000f220000000a00 */
[----:B-1----:R-:W-:Y:S01]  /*0060*/  IMAD.SHL.U32 R0, R0, 0x2, RZ ;  /* 0x0000000200007824 */ /* 0x002fe200078e00ff */
[----:B---3--:R-:W-:-:S04]  /*0070*/  SHF.R.S32.HI R3, RZ, 0x17, R5 ;  /* 0x00000017ff037819 */ /* 0x008fc80000011405 */
[----:B------:R-:W-:Y:S02]  /*0080*/  LOP3.LUT R0, R0, 0xfe, RZ, 0xc0, !PT ;  /* 0x000000fe00007812 */ /* 0x000fe400078ec0ff */
[----:B------:R-:W-:-:S03]  /*0090*/  SGXT R3, R3, 0x1 ;  /* 0x000000010303781a */ /* 0x000fc60000000200 */
[----:B------:R-:W-:-:S05]  /*00a0*/  IMAD R0, R5, 0x100, R0 ;  /* 0x0000010005007824 */ /* 0x000fca00078e0200 */
[-C--:B------:R-:W-:Y:S02]  /*00b0*/  LEA.HI R10, R3, R0.reuse, RZ, 0x4 ;  /* 0x00000000030a7211 */ /* 0x080fe400078f20ff */
[----:B------:R-:W-:Y:S02]  /*00c0*/  SHF.R.S32.HI R3, RZ, 0x1f, R0 ;  /* 0x0000001fff037819 */ /* 0x000fe40000011400 */
[----:B------:R-:W-:Y:S02]  /*00d0*/  SHF.R.S32.HI R2, RZ, 0x4, R10 ;  /* 0x00000004ff027819 */ /* 0x000fe4000001140a */
[----:B------:R-:W-:Y:S02]  /*00e0*/  LEA.HI R11, R3, R0, RZ, 0x7 ;  /* 0x00000000030b7211 */ /* 0x000fe400078f38ff */
[----:B------:R-:W-:Y:S02]  /*00f0*/  LEA.HI R4, R2, R2, RZ, 0x3 ;  /* 0x0000000202047211 */ /* 0x000fe400078f18ff */
[----:B------:R-:W-:-:S02]  /*0100*/  LOP3.LUT R15, R10, 0xfffffff0, RZ, 0xc0, !PT ;  /* 0xfffffff00a0f7812 */ /* 0x000fc400078ec0ff */
[----:B------:R-:W-:Y:S02]  /*0110*/  LOP3.LUT R13, R4, 0xfffffff8, RZ, 0xc0, !PT ;  /* 0xfffffff8040d7812 */ /* 0x000fe400078ec0ff */
[----:B------:R-:W1:Y:S01]  /*0120*/  LDC.64 R4, c[0x0][0x220] ;  /* 0x00008800ff047b82 */ /* 0x000e620000000a00 */
[C---:B------:R-:W-:Y:S01]  /*0130*/  IMAD.IADD R12, R0.reuse, 0x1, -R15 ;  /* 0x00000001000c7824 */ /* 0x040fe200078e0a0f */
[----:B------:R-:W-:Y:S01]  /*0140*/  ISETP.GE.AND P0, PT, R0, 0x200, PT ;  /* 0x000002000000780c */ /* 0x000fe20003f06270 */
[----:B------:R-:W-:Y:S01]  /*0150*/  IMAD.IADD R17, R2, 0x1, -R13 ;  /* 0x0000000102117824 */ /* 0x000fe200078e0a0d */
[----:B------:R-:W-:Y:S02]  /*0160*/  LOP3.LUT R13, R11, 0xffffff80, RZ, 0xc0, !PT ;  /* 0xffffff800b0d7812 */ /* 0x000fe400078ec0ff */
[----:B------:R-:W-:Y:S02]  /*0170*/  CS2R R14, SRZ ;  /* 0x00000000000e7805 */ /* 0x000fe4000001ff00 */
[----:B------:R-:W-:Y:S01]  /*0180*/  SHF.R.S32.HI R11, RZ, 0x7, R11 ;  /* 0x00000007ff0b7819 */ /* 0x000fe2000001140b */
[C---:B------:R-:W-:Y:S01]  /*0190*/  VIADD R19, R17.reuse, 0xfffffffc ;  /* 0xfffffffc11137836 */ /* 0x040fe20000000000 */
[----:B------:R-:W3:Y:S01]  /*01a0*/  LDC.64 R2, c[0x0][0x228] ;  /* 0x00008a00ff027b82 */ /* 0x000ee20000000a00 */
[C---:B------:R-:W-:Y:S01]  /*01b0*/  ISETP.GE.AND P1, PT, R17.reuse, 0x4, PT ;  /* 0x000000041100780c */ /* 0x040fe20003f26270 */
[C---:B------:R-:W-:Y:S01]  /*01c0*/  IMAD.IADD R10, R0.reuse, 0x1, -R13 ;  /* 0x00000001000a7824 */ /* 0x040fe200078e0a0d */
[----:B------:R-:W-:Y:S01]  /*01d0*/  ISETP.GT.AND P3, PT, R17, 0x3, !P0 ;  /* 0x000000031100780c */ /* 0x000fe20004764270 */
[C---:B------:R-:W-:Y:S01]  /*01e0*/  IMAD R12, R11.reuse, 0x40, R12 ;  /* 0x000000400b0c7824 */ /* 0x040fe200078e020c */
[----:B------:R-:W-:Y:S01]  /*01f0*/  ISETP.LT.AND P2, PT, R0, 0x200, !P1 ;  /* 0x000002000000780c */ /* 0x000fe20004f41270 */
[----:B------:R-:W-:-:S02]  /*0200*/  IMAD R13, R11, 0x40, R10 ;  /* 0x000000400b0d7824 */ /* 0x000fc400078e020a */
[----:B----4-:R-:W-:-:S04]  /*0210*/  IMAD.WIDE R8, R17, 0x4, R8 ;  /* 0x0000000411087825 */ /* 0x010fc800078e0208 */
[----:B--2---:R-:W-:Y:S01]  /*0220*/  IMAD.WIDE R10, R13, 0x4, R6 ;  /* 0x000000040d0a7825 */ /* 0x004fe200078e0206 */
[----:B------:R-:W-:-:S03]  /*0230*/  CS2R R6, SRZ ;  /* 0x0000000000067805 */ /* 0x000fc6000001ff00 */
[----:B------:R-:W-:Y:S02]  /*0240*/  IMAD R13, R19, 0x10, R12 ;  /* 0x00000010130d7824 */ /* 0x000fe400078e020c */
[----:B------:R-:W2:Y:S02]  /*0250*/  @P2 LDG.E.EL R14, desc[UR4][R8.64] ;  /* 0x00000004080e2981 */ /* 0x000ea4000c2e1900 */
[----:B-1----:R-:W-:Y:S02]  /*0260*/  IMAD.WIDE R12, R13, 0x4, R4 ;  /* 0x000000040d0c7825 */ /* 0x002fe400078e0204 */
[----:B------:R-:W4:Y:S01]  /*0270*/  @P2 LDG.E.64 R6, desc[UR4][R10.64] ;  /* 0x000000040a062981 */ /* 0x000f22000c1e1b00 */
[----:B------:R-:W-:Y:S02]  /*0280*/  CS2R R4, SRZ ;  /* 0x0000000000047805 */ /* 0x000fe4000001ff00 */
[----:B------:R-:W-:Y:S01]  /*0290*/  CS2R R16, SRZ ;  /* 0x0000000000107805 */ /* 0x000fe2000001ff00 */
[----:B---3--:R-:W-:Y:S01]  /*02a0*/  IMAD.WIDE R2, R19, 0x4, R2 ;  /* 0x0000000413027825 */ /* 0x008fe200078e0202 */
[----:B------:R-:W3:Y:S04]  /*02b0*/  @P2 LDG.E.EL R15, desc[UR4][R8.64] ;  /* 0x00000004080f2981 */ /* 0x000ee8000c2e1900 */
[----:B------:R-:W5:Y:S04]  /*02c0*/  @P3 LDG.E.64 R4, desc[UR4][R12.64] ;  /* 0x000000040c043981 */ /* 0x000f68000c1e1b00 */
[----:B------:R-:W5:Y:S04]  /*02d0*/  @P3 LDG.E.EL R16, desc[UR4][R2.64] ;  /* 0x0000000402103981 */ /* 0x000f68000c2e1900 */
[----:B------:R1:W5:Y:S02]  /*02e0*/  @P3 LDG.E.EL R17, desc[UR4][R2.64] ;  /* 0x0000000402113981 */ /* 0x000364000c2e1900 */
[----:B-1----:R-:W1:Y:S02]  /*02f0*/  LDC.64 R2, c[0x0][0x230] ;  /* 0x00008c00ff027b82 */ /* 0x002e640000000a00 */
[----:B-1----:R-:W-:Y:S01]  /*0300*/  IMAD.WIDE R2, R0, 0x4, R2 ;  /* 0x0000000400027825 */ /* 0x002fe200078e0202 */
[----:B--2---:R-:W-:-:S02]  /*0310*/  SEL R11, R14, RZ, P2 ;  /* 0x000000ff0e0b7207 */ /* 0x004fc40001000000 */
[----:B----4-:R-:W-:Y:S02]  /*0320*/  SEL R6, R6, RZ, P2 ;  /* 0x000000ff06067207 */ /* 0x010fe40001000000 */
[----:B------:R-:W-:Y:S02]  /*0330*/  SEL R7, R7, RZ, P2 ;  /* 0x000000ff07077207 */ /* 0x000fe40001000000 */
[----:B---3--:R-:W-:Y:S01]  /*0340*/  SEL R10, R15, RZ, P2 ;  /* 0x000000ff0f0a7207 */ /* 0x008fe20001000000 */
[----:B------:R-:W-:Y:S01]  /*0350*/  FADD R6, R6, R11 ;  /* 0x0000000b06067221 */ /* 0x000fe20000000000 */
[----:B-----5:R-:W-:-:S03]  /*0360*/  SEL R14, R5, RZ, P3 ;  /* 0x000000ff050e7207 */ /* 0x020fc60001800000 */
[----:B------:R-:W-:Y:S01]  /*0370*/  FADD R5, R7, R10 ;  /* 0x0000000a07057221 */ /* 0x000fe20000000000 */
[----:B------:R-:W-:Y:S02]  /*0380*/  SEL R4, R4, RZ, P3 ;  /* 0x000000ff04047207 */ /* 0x000fe40001800000 */
[----:B------:R-:W-:Y:S02]  /*0390*/  SEL R9, R16, RZ, P3 ;  /* 0x000000ff10097207 */ /* 0x000fe40001800000 */
[----:B------:R-:W-:Y:S02]  /*03a0*/  FSETP.GTU.AND P2, PT, R6, RZ, PT ;  /* 0x000000ff0600720b */ /* 0x000fe40003f4c000 */
[----:B------:R-:W-:Y:S01]  /*03b0*/  SEL R17, R17, RZ, P3 ;  /* 0x000000ff11117207 */ /* 0x000fe20001800000 */
[----:B------:R-:W-:Y:S01]  /*03c0*/  FADD R4, R4, R9 ;  /* 0x0000000904047221 */ /* 0x000fe20000000000 */
[----:B------:R-:W-:Y:S02]  /*03d0*/  FSEL R7, R6, RZ, P2 ;  /* 0x000000ff06077208 */ /* 0x000fe40001000000 */
[----:B------:R-:W-:Y:S01]  /*03e0*/  FSETP.GTU.AND P2, PT, R5, RZ, PT ;  /* 0x000000ff0500720b */ /* 0x000fe20003f4c000 */
[----:B------:R-:W-:Y:S01]  /*03f0*/  FADD R17, R14, R17 ;  /* 0x000000110e117221 */ /* 0x000fe20000000000 */
[----:B------:R-:W-:-:S02]  /*0400*/  FSETP.GEU.AND P5, PT, R7, 6, PT ;  /* 0x40c000000700780b */ /* 0x000fc40003fae000 */
[----:B------:R-:W-:Y:S02]  /*0410*/  FSEL R6, R5, RZ, P2 ;  /* 0x000000ff05067208 */ /* 0x000fe40001000000 */
[----:B------:R-:W-:Y:S02]  /*0420*/  FSETP.GTU.AND P4, PT, R4, RZ, PT ;  /* 0x000000ff0400720b */ /* 0x000fe40003f8c000 */
[C---:B------:R-:W-:Y:S02]  /*0430*/  FSETP.GTU.AND P3, PT, R17.reuse, RZ, PT ;  /* 0x000000ff1100720b */ /* 0x040fe40003f6c000 */
[----:B------:R-:W-:Y:S02]  /*0440*/  FSETP.GEU.AND P2, PT, R6, 6, PT ;  /* 0x40c000000600780b */ /* 0x000fe40003f4e000 */
[----:B------:R-:W-:Y:S02]  /*0450*/  FSEL R4, R4, RZ, P4 ;  /* 0x000000ff04047208 */ /* 0x000fe40002000000 */
[----:B------:R-:W-:-:S02]  /*0460*/  FSEL R17, R17, RZ, P3 ;  /* 0x000000ff11117208 */ /* 0x000fc40001800000 */
[----:B------:R-:W-:Y:S02]  /*0470*/  FSETP.NAN.AND P6, PT, R7, R7, PT ;  /* 0x000000070700720b */ /* 0x000fe40003fc8000 */
[----:B------:R-:W-:Y:S02]  /*0480*/  FSETP.GEU.AND P3, PT, R4, 6, PT ;  /* 0x40c000000400780b */ /* 0x000fe40003f6e000 */
[----:B------:R-:W-:Y:S02]  /*0490*/  FSETP.GEU.AND P4, PT, R17, 6, PT ;  /* 0x40c000001100780b */ /* 0x000fe40003f8e000 */
[----:B------:R-:W-:Y:S02]  /*04a0*/  @P5 FSEL R7, R7, 6, P6 ;  /* 0x40c0000007075808 */ /* 0x000fe40003000000 */
[----:B------:R-:W-:Y:S02]  /*04b0*/  FSETP.NAN.AND P6, PT, R6, R6, PT ;  /* 0x000000060600720b */ /* 0x000fe40003fc8000 */
[----:B------:R-:W-:-:S02]  /*04c0*/  FSETP.NAN.AND P5, PT, R4, R4, PT ;  /* 0x000000040400720b */ /* 0x000fc40003fa8000 */
[----:B------:R-:W-:Y:S02]  /*04d0*/  @P2 FSEL R6, R6, 6, P6 ;  /* 0x40c0000006062808 */ /* 0x000fe40003000000 */
[C---:B------:R-:W-:Y:S02]  /*04e0*/  FSETP.NAN.AND P2, PT, R17.reuse, R17, PT ;  /* 0x000000111100720b */ /* 0x040fe40003f48000 */
[----:B------:R-:W-:Y:S02]  /*04f0*/  @P3 FSEL R4, R4, 6, P5 ;  /* 0x40c0000004043808 */ /* 0x000fe40002800000 */
[----:B------:R-:W-:Y:S02]  /*0500*/  @P4 FSEL R17, R17, 6, P2 ;  /* 0x40c0000011114808 */ /* 0x000fe40001000000 */
[----:B------:R-:W-:Y:S02]  /*0510*/  FSEL R4, R7, R4, !P1 ;  /* 0x0000000407047208 */ /* 0x000fe40004800000 */
[----:B------:R-:W-:Y:S01]  /*0520*/  FSEL R5, R6, R17, !P1 ;  /* 0x0000001106057208 */ /* 0x000fe20004800000 */
[----:B------:R-:W-:Y:S06]  /*0530*/  @P0 EXIT ;  /* 0x000000000000094d */ /* 0x000fec0003800000 */
[----:B------:R-:W-:Y:S01]  /*0540*/  STG.E.64 desc[UR4][R2.64], R4 ;  /* 0x0000000402007986 */ /* 0x000fe2000c101b04 */
[----:B------:R-:W-:Y:S05]  /*0550*/  EXIT ;  /* 0x000000000000794d */ /* 0x000fea0003800000 */
.L_x_0:
[----:B------:R-:W-:-:S00]  /*0560*/  BRA `(.L_x_0) ;  /* 0xfffffffc00fc7947 */ /* 0x000fc0000383ffff */
[----:B------:R-:W-:-:S00]  /*0570*/  NOP ;  /* 0x0000000000007918 */ /* 0x000fc00000000000 */
        /* <DEDUP_REMOVED lines=8> */
.L_x_1:


//--------------------- .nv.constant0.triton_poi_fused_cat_1 --------------------------
	.section	.nv.constant0.triton_poi_fused_cat_1,"a",@progbits
	.sectionflags	@""
	.align	4
.nv.constant0.triton_poi_fused_cat_1:
	.zero		572
